//
// Generated by NVIDIA NVVM Compiler
//
// Compiler Build ID: CL-36424714
// Cuda compilation tools, release 13.0, V13.0.88
// Based on NVVM 20.0.0
//

.version 9.0
.target sm_100
.address_size 64

	// .globl	_Z12helloFromGPUv
.extern .func  (.param .b32 func_retval0) vprintf
(
	.param .b64 vprintf_param_0,
	.param .b64 vprintf_param_1
)
;
.global .align 1 .b8 $str[14] = {72, 101, 108, 108, 111, 32, 87, 111, 114, 108, 100, 46, 10};

.visible .entry _Z12helloFromGPUv()
{
	.reg .b32 	%r<3>;
	.reg .b64 	%rd<3>;

	mov.u64 	%rd1, $str;
	cvta.global.u64 	%rd2, %rd1;
	{ // callseq 0, 0
	.param .b64 param0;
	st.param.b64 	[param0], %rd2;
	.param .b64 param1;
	st.param.b64 	[param1], 0;
	.param .b32 retval0;
	call.uni (retval0), 
	vprintf, 
	(
	param0, 
	param1
	);
	ld.param.b32 	%r1, [retval0];
	} // callseq 0
	ret;

}


// ===== COMPILED SASS (sm_100) =====

	.target	sm_100

	.elftype	@"ET_EXEC"


//--------------------- .note.nv.tkinfo           --------------------------
	.section	.note.nv.tkinfo,"",@"SHT_NOTE"
	.sectionflags	@"SHF_NOTE_NV_TKINFO"
	.tkinfo
        /*0018*/ 	.word	0x00000002
        /*0030*/ 	.string	""
        /*0030*/ 	.string	"ptxas"
        /*0030*/ 	.string	"Cuda compilation tools, release 13.0, V13.0.88"
        /*0030*/ 	.string	"Build cuda_13.0.r13.0/compiler.36424714_0"
        /*0030*/ 	.string	"-arch sm_100 -m 64 "



//--------------------- .note.nv.cuinfo           --------------------------
	.section	.note.nv.cuinfo,"",@"SHT_NOTE"
	.sectionflags	@"SHF_NOTE_NV_CUINFO"
        /*0018*/ 	.short	0x0002
        /*001a*/ 	.short	0x0064
        /*001c*/ 	.short	0x0082
	.zero		2


//--------------------- .nv.info                  --------------------------
	.section	.nv.info,"",@"SHT_CUDA_INFO"
	.align	4


	//----- nvinfo : EIATTR_REGCOUNT
	.align		4
        /*0000*/ 	.byte	0x04, 0x2f
        /*0002*/ 	.short	(.L_2 - .L_1)
	.align		4
.L_1:
        /*0004*/ 	.word	index@(_Z12helloFromGPUv)
        /*0008*/ 	.word	0x00000018


	//----- nvinfo : EIATTR_FRAME_SIZE
	.align		4
.L_2:
        /*000c*/ 	.byte	0x04, 0x11
        /*000e*/ 	.short	(.L_4 - .L_3)
	.align		4
.L_3:
        /*0010*/ 	.word	index@(_Z12helloFromGPUv)
        /*0014*/ 	.word	0x00000000


	//----- nvinfo : EIATTR_MIN_STACK_SIZE
	.align		4
.L_4:
        /*0018*/ 	.byte	0x04, 0x12
        /*001a*/ 	.short	(.L_6 - .L_5)
	.align		4
.L_5:
        /*001c*/ 	.word	index@(_Z12helloFromGPUv)
        /*0020*/ 	.word	0x00000000
.L_6:


//--------------------- .nv.compat                --------------------------
	.section	.nv.compat,"",@"SHT_CUDA_COMPAT_INFO"
	.align	4
        /*0000*/ 	.byte	0x02, 0x09, 0x00, 0x00, 0x02, 0x02, 0x01, 0x00, 0x02, 0x05, 0x05, 0x00, 0x03, 0x07, 0x01, 0x01
        /*0010*/ 	.byte	0x02, 0x03, 0x00, 0x00, 0x02, 0x06, 0x01, 0x00, 0x04, 0x0b, 0x08, 0x00, 0x09, 0x00, 0x00, 0x00
        /*0020*/ 	.byte	0x00, 0x00, 0x00, 0x00


//--------------------- .nv.info._Z12helloFromGPUv --------------------------
	.section	.nv.info._Z12helloFromGPUv,"",@"SHT_CUDA_INFO"
	.sectionflags	@""
	.align	4


	//----- nvinfo : EIATTR_CUDA_API_VERSION
	.align		4
        /*0000*/ 	.byte	0x04, 0x37
        /*0002*/ 	.short	(.L_8 - .L_7)
.L_7:
        /*0004*/ 	.word	0x00000082


	//----- nvinfo : EIATTR_SPARSE_MMA_MASK
	.align		4
.L_8:
        /*0008*/ 	.byte	0x03, 0x50
        /*000a*/ 	.short	0x0000


	//----- nvinfo : EIATTR_MAXREG_COUNT
	.align		4
        /*000c*/ 	.byte	0x03, 0x1b
        /*000e*/ 	.short	0x00ff


	//----- nvinfo : EIATTR_EXTERNS
	.align		4
        /*0010*/ 	.byte	0x04, 0x0f
        /*0012*/ 	.short	(.L_10 - .L_9)


	//   ....[0]....
	.align		4
.L_9:
        /*0014*/ 	.word	index@(vprintf)


	//----- nvinfo : EIATTR_MERCURY_ISA_VERSION
	.align		4
.L_10:
        /*0018*/ 	.byte	0x03, 0x5f
        /*001a*/ 	.short	0x0101


	//----- nvinfo : EIATTR_VRC_CTA_INIT_COUNT
	.align		4
        /*001c*/ 	.byte	0x02, 0x4a
	.zero		1
	.zero		1


	//----- nvinfo : EIATTR_SYSCALL_OFFSETS
	.align		4
        /*0020*/ 	.byte	0x04, 0x46
        /*0022*/ 	.short	(.L_12 - .L_11)


	//   ....[0]....
.L_11:
        /*0024*/ 	.word	0x00000080


	//----- nvinfo : EIATTR_EXIT_INSTR_OFFSETS
	.align		4
.L_12:
        /*0028*/ 	.byte	0x04, 0x1c
        /*002a*/ 	.short	(.L_14 - .L_13)


	//   ....[0]....
.L_13:
        /*002c*/ 	.word	0x00000090


	//----- nvinfo : EIATTR_SW_WAR
	.align		4
.L_14:
        /*0030*/ 	.byte	0x04, 0x36
        /*0032*/ 	.short	(.L_16 - .L_15)
.L_15:
        /*0034*/ 	.word	0x00000008
.L_16:


//--------------------- .nv.callgraph             --------------------------
	.section	.nv.callgraph,"",@"SHT_CUDA_CALLGRAPH"
	.align	4
	.sectionentsize	8
	.align		4
        /*0000*/ 	.word	0x00000000
	.align		4
        /*0004*/ 	.word	0xffffffff
	.align		4
        /*0008*/ 	.word	index@(_Z12helloFromGPUv)
	.align		4
        /*000c*/ 	.word	index@(vprintf)
	.align		4
        /*0010*/ 	.word	0x00000000
	.align		4
        /*0014*/ 	.word	0xfffffffe
	.align		4
        /*0018*/ 	.word	0x00000000
	.align		4
        /*001c*/ 	.word	0xfffffffd
	.align		4
        /*0020*/ 	.word	0x00000000
	.align		4
        /*0024*/ 	.word	0xfffffffc


//--------------------- .nv.constant4             --------------------------
	.section	.nv.constant4,"a",@progbits
	.align	8
	.align		8
.nv.constant4:
        /*0000*/ 	.dword	vprintf
	.align		8
        /*0008*/ 	.dword	$str


//--------------------- .text._Z12helloFromGPUv   --------------------------
	.section	.text._Z12helloFromGPUv,"ax",@progbits
	.align	128
        .global         _Z12helloFromGPUv
        .type           _Z12helloFromGPUv,@function
        .size           _Z12helloFromGPUv,(.L_x_2 - _Z12helloFromGPUv)
        .other          _Z12helloFromGPUv,@"STO_CUDA_ENTRY STV_DEFAULT"
_Z12helloFromGPUv:
.text._Z12helloFromGPUv:
[----:B------:R-:W0:Y:S01]  /*0000*/  LDC R1, c[0x0][0x37c] ;  /* 0x0000df00ff017b82 */ /* 0x000e220000000800 */
[----:B------:R-:W-:Y:S01]  /*0010*/  MOV R0, 0x0 ;  /* 0x0000000000007802 */ /* 0x000fe20000000f00 */
[----:B------:R-:W1:Y:S01]  /*0020*/  LDCU.64 UR4, c[0x4][0x8] ;  /* 0x01000100ff0477ac */ /* 0x000e620008000a00 */
[----:B------:R-:W-:-:S05]  /*0030*/  CS2R R6, SRZ ;  /* 0x0000000000067805 */ /* 0x000fca000001ff00 */
[----:B------:R2:W3:Y:S01]  /*0040*/  LDC.64 R2, c[0x4][R0] ;  /* 0x0100000000027b82 */ /* 0x0004e20000000a00 */
[----:B-1----:R-:W-:Y:S02]  /*0050*/  IMAD.U32 R4, RZ, RZ, UR4 ;  /* 0x00000004ff047e24 */ /* 0x002fe4000f8e00ff */
[----:B--2---:R-:W-:-:S07]  /*0060*/  IMAD.U32 R5, RZ, RZ, UR5 ;  /* 0x00000005ff057e24 */ /* 0x004fce000f8e00ff */
[----:B------:R-:W-:-:S07]  /*0070*/  LEPC R20, `(.L_x_0) ;  /* 0x000000001014794e */ /* 0x000fce0000000000 */
[----:B0--3--:R-:W-:Y:S05]  /*0080*/  CALL.ABS.NOINC R2 ;  /* 0x0000000002007343 */ /* 0x009fea0003c00000 */
.L_x_0:
[----:B------:R-:W-:Y:S05]  /*0090*/  EXIT ;  /* 0x000000000000794d */ /* 0x000fea0003800000 */
.L_x_1:
[----:B------:R-:W-:-:S00]  /*00a0*/  BRA `(.L_x_1) ;  /* 0xfffffffc00fc7947 */ /* 0x000fc0000383ffff */
[----:B------:R-:W-:-:S00]  /*00b0*/  NOP ;  /* 0x0000000000007918 */ /* 0x000fc00000000000 */
        /* <DEDUP_REMOVED lines=12> */
.L_x_2:


//--------------------- .nv.global.init           --------------------------
	.section	.nv.global.init,"aw",@progbits
.nv.global.init:
	.type		$str,@object
	.size		$str,(.L_0 - $str)
$str:
        /*0000*/ 	.byte	0x48, 0x65, 0x6c, 0x6c, 0x6f, 0x20, 0x57, 0x6f, 0x72, 0x6c, 0x64, 0x2e, 0x0a, 0x00
.L_0:


//--------------------- .nv.shared.reserved.0     --------------------------
	.section	.nv.shared.reserved.0,"aw",@nobits
	.weak		__nv_reservedSMEM_offset_0_alias
	.size		__nv_reservedSMEM_offset_0_alias, 0, 64
	.other		__nv_reservedSMEM_offset_0_alias,@"STO_CUDA_RESERVED_SHARED STV_DEFAULT"
__nv_reservedSMEM_offset_0_alias:
	.zero		0
	.zero		64


//--------------------- .nv.constant0._Z12helloFromGPUv --------------------------
	.section	.nv.constant0._Z12helloFromGPUv,"a",@progbits
	.sectionflags	@""
	.align	4
.nv.constant0._Z12helloFromGPUv:
	.zero		896


//--------------------- SYMBOLS --------------------------

	.type		.nv.reservedSmem.offset0,@object
	.size		.nv.reservedSmem.offset0,0x4
	.type		vprintf,@function
